//
// Generated by NVIDIA NVVM Compiler
//
// Compiler Build ID: CL-36424714
// Cuda compilation tools, release 13.0, V13.0.88
// Based on NVVM 20.0.0
//

.version 9.0
.target sm_100
.address_size 64

	// .globl	_Z17matrixConv_kerneliiPhS_

.visible .entry _Z17matrixConv_kerneliiPhS_(
	.param .u32 _Z17matrixConv_kerneliiPhS__param_0,
	.param .u32 _Z17matrixConv_kerneliiPhS__param_1,
	.param .u64 .ptr .align 1 _Z17matrixConv_kerneliiPhS__param_2,
	.param .u64 .ptr .align 1 _Z17matrixConv_kerneliiPhS__param_3
)
{
	.reg .pred 	%p<4>;
	.reg .b16 	%rs<4>;
	.reg .b32 	%r<16>;
	.reg .b32 	%f<7>;
	.reg .b64 	%rd<9>;

	ld.param.u32 	%r3, [_Z17matrixConv_kerneliiPhS__param_0];
	ld.param.u32 	%r4, [_Z17matrixConv_kerneliiPhS__param_1];
	ld.param.u64 	%rd1, [_Z17matrixConv_kerneliiPhS__param_2];
	ld.param.u64 	%rd2, [_Z17matrixConv_kerneliiPhS__param_3];
	mov.u32 	%r6, %tid.x;
	mov.u32 	%r7, %ctaid.x;
	mov.u32 	%r8, %ntid.x;
	mad.lo.s32 	%r1, %r7, %r8, %r6;
	mov.u32 	%r9, %tid.y;
	mov.u32 	%r10, %ctaid.y;
	mov.u32 	%r11, %ntid.y;
	mad.lo.s32 	%r12, %r10, %r11, %r9;
	setp.ge.s32 	%p1, %r1, %r3;
	setp.ge.s32 	%p2, %r12, %r4;
	or.pred  	%p3, %p1, %p2;
	@%p3 bra 	$L__BB0_2;
	cvta.to.global.u64 	%rd3, %rd1;
	cvta.to.global.u64 	%rd4, %rd2;
	mad.lo.s32 	%r13, %r12, %r3, %r1;
	mul.lo.s32 	%r14, %r13, 3;
	cvt.s64.s32 	%rd5, %r14;
	add.s64 	%rd6, %rd3, %rd5;
	ld.global.u8 	%rs1, [%rd6];
	ld.global.u8 	%rs2, [%rd6+1];
	ld.global.u8 	%rs3, [%rd6+2];
	cvt.rn.f32.u16 	%f1, %rs1;
	cvt.rn.f32.u16 	%f2, %rs2;
	mul.f32 	%f3, %f2, 0f3F3851EC;
	fma.rn.f32 	%f4, %f1, 0f3E570A3D, %f3;
	cvt.rn.f32.u16 	%f5, %rs3;
	fma.rn.f32 	%f6, %f5, 0f3D8F5C29, %f4;
	cvt.rzi.u32.f32 	%r15, %f6;
	cvt.s64.s32 	%rd7, %r13;
	add.s64 	%rd8, %rd4, %rd7;
	st.global.u8 	[%rd8], %r15;
$L__BB0_2:
	ret;

}


// ===== COMPILED SASS (sm_100) =====

	.target	sm_100

	.elftype	@"ET_EXEC"


//--------------------- .note.nv.tkinfo           --------------------------
	.section	.note.nv.tkinfo,"",@"SHT_NOTE"
	.sectionflags	@"SHF_NOTE_NV_TKINFO"
	.tkinfo
        /*0018*/ 	.word	0x00000002
        /*0030*/ 	.string	""
        /*0030*/ 	.string	"ptxas"
        /*0030*/ 	.string	"Cuda compilation tools, release 13.0, V13.0.88"
        /*0030*/ 	.string	"Build cuda_13.0.r13.0/compiler.36424714_0"
        /*0030*/ 	.string	"-arch sm_100 -m 64 "



//--------------------- .note.nv.cuinfo           --------------------------
	.section	.note.nv.cuinfo,"",@"SHT_NOTE"
	.sectionflags	@"SHF_NOTE_NV_CUINFO"
        /*0018*/ 	.short	0x0002
        /*001a*/ 	.short	0x0064
        /*001c*/ 	.short	0x0082
	.zero		2


//--------------------- .nv.info                  --------------------------
	.section	.nv.info,"",@"SHT_CUDA_INFO"
	.align	4


	//----- nvinfo : EIATTR_REGCOUNT
	.align		4
        /*0000*/ 	.byte	0x04, 0x2f
        /*0002*/ 	.short	(.L_1 - .L_0)
	.align		4
.L_0:
        /*0004*/ 	.word	index@(_Z17matrixConv_kerneliiPhS_)
        /*0008*/ 	.word	0x0000000a


	//----- nvinfo : EIATTR_FRAME_SIZE
	.align		4
.L_1:
        /*000c*/ 	.byte	0x04, 0x11
        /*000e*/ 	.short	(.L_3 - .L_2)
	.align		4
.L_2:
        /*0010*/ 	.word	index@(_Z17matrixConv_kerneliiPhS_)
        /*0014*/ 	.word	0x00000000


	//----- nvinfo : EIATTR_MIN_STACK_SIZE
	.align		4
.L_3:
        /*0018*/ 	.byte	0x04, 0x12
        /*001a*/ 	.short	(.L_5 - .L_4)
	.align		4
.L_4:
        /*001c*/ 	.word	index@(_Z17matrixConv_kerneliiPhS_)
        /*0020*/ 	.word	0x00000000
.L_5:


//--------------------- .nv.compat                --------------------------
	.section	.nv.compat,"",@"SHT_CUDA_COMPAT_INFO"
	.align	4
        /*0000*/ 	.byte	0x02, 0x09, 0x00, 0x00, 0x02, 0x02, 0x01, 0x00, 0x02, 0x05, 0x05, 0x00, 0x03, 0x07, 0x01, 0x01
        /*0010*/ 	.byte	0x02, 0x03, 0x00, 0x00, 0x02, 0x06, 0x01, 0x00, 0x04, 0x0b, 0x08, 0x00, 0x09, 0x00, 0x00, 0x00
        /*0020*/ 	.byte	0x00, 0x00, 0x00, 0x00


//--------------------- .nv.info._Z17matrixConv_kerneliiPhS_ --------------------------
	.section	.nv.info._Z17matrixConv_kerneliiPhS_,"",@"SHT_CUDA_INFO"
	.sectionflags	@""
	.align	4


	//----- nvinfo : EIATTR_CUDA_API_VERSION
	.align		4
        /*0000*/ 	.byte	0x04, 0x37
        /*0002*/ 	.short	(.L_7 - .L_6)
.L_6:
        /*0004*/ 	.word	0x00000082


	//----- nvinfo : EIATTR_KPARAM_INFO
	.align		4
.L_7:
        /*0008*/ 	.byte	0x04, 0x17
        /*000a*/ 	.short	(.L_9 - .L_8)
.L_8:
        /*000c*/ 	.word	0x00000000
        /*0010*/ 	.short	0x0003
        /*0012*/ 	.short	0x0010
        /*0014*/ 	.byte	0x00, 0xf5, 0x21, 0x00


	//----- nvinfo : EIATTR_KPARAM_INFO
	.align		4
.L_9:
        /*0018*/ 	.byte	0x04, 0x17
        /*001a*/ 	.short	(.L_11 - .L_10)
.L_10:
        /*001c*/ 	.word	0x00000000
        /*0020*/ 	.short	0x0002
        /*0022*/ 	.short	0x0008
        /*0024*/ 	.byte	0x00, 0xf5, 0x21, 0x00


	//----- nvinfo : EIATTR_KPARAM_INFO
	.align		4
.L_11:
        /*0028*/ 	.byte	0x04, 0x17
        /*002a*/ 	.short	(.L_13 - .L_12)
.L_12:
        /*002c*/ 	.word	0x00000000
        /*0030*/ 	.short	0x0001
        /*0032*/ 	.short	0x0004
        /*0034*/ 	.byte	0x00, 0xf0, 0x11, 0x00


	//----- nvinfo : EIATTR_KPARAM_INFO
	.align		4
.L_13:
        /*0038*/ 	.byte	0x04, 0x17
        /*003a*/ 	.short	(.L_15 - .L_14)
.L_14:
        /*003c*/ 	.word	0x00000000
        /*0040*/ 	.short	0x0000
        /*0042*/ 	.short	0x0000
        /*0044*/ 	.byte	0x00, 0xf0, 0x11, 0x00


	//----- nvinfo : EIATTR_SPARSE_MMA_MASK
	.align		4
.L_15:
        /*0048*/ 	.byte	0x03, 0x50
        /*004a*/ 	.short	0x0000


	//----- nvinfo : EIATTR_MAXREG_COUNT
	.align		4
        /*004c*/ 	.byte	0x03, 0x1b
        /*004e*/ 	.short	0x00ff


	//----- nvinfo : EIATTR_MERCURY_ISA_VERSION
	.align		4
        /*0050*/ 	.byte	0x03, 0x5f
        /*0052*/ 	.short	0x0101


	//----- nvinfo : EIATTR_VRC_CTA_INIT_COUNT
	.align		4
        /*0054*/ 	.byte	0x02, 0x4a
	.zero		1
	.zero		1


	//----- nvinfo : EIATTR_EXIT_INSTR_OFFSETS
	.align		4
        /*0058*/ 	.byte	0x04, 0x1c
        /*005a*/ 	.short	(.L_17 - .L_16)


	//   ....[0]....
.L_16:
        /*005c*/ 	.word	0x000000c0


	//   ....[1]....
        /*0060*/ 	.word	0x00000210


	//----- nvinfo : EIATTR_CBANK_PARAM_SIZE
	.align		4
.L_17:
        /*0064*/ 	.byte	0x03, 0x19
        /*0066*/ 	.short	0x0018


	//----- nvinfo : EIATTR_PARAM_CBANK
	.align		4
        /*0068*/ 	.byte	0x04, 0x0a
        /*006a*/ 	.short	(.L_19 - .L_18)
	.align		4
.L_18:
        /*006c*/ 	.word	index@(.nv.constant0._Z17matrixConv_kerneliiPhS_)
        /*0070*/ 	.short	0x0380
        /*0072*/ 	.short	0x0018


	//----- nvinfo : EIATTR_SW_WAR
	.align		4
.L_19:
        /*0074*/ 	.byte	0x04, 0x36
        /*0076*/ 	.short	(.L_21 - .L_20)
.L_20:
        /*0078*/ 	.word	0x00000008
.L_21:


//--------------------- .nv.callgraph             --------------------------
	.section	.nv.callgraph,"",@"SHT_CUDA_CALLGRAPH"
	.align	4
	.sectionentsize	8
	.align		4
        /*0000*/ 	.word	0x00000000
	.align		4
        /*0004*/ 	.word	0xffffffff
	.align		4
        /*0008*/ 	.word	0x00000000
	.align		4
        /*000c*/ 	.word	0xfffffffe
	.align		4
        /*0010*/ 	.word	0x00000000
	.align		4
        /*0014*/ 	.word	0xfffffffd
	.align		4
        /*0018*/ 	.word	0x00000000
	.align		4
        /*001c*/ 	.word	0xfffffffc


//--------------------- .text._Z17matrixConv_kerneliiPhS_ --------------------------
	.section	.text._Z17matrixConv_kerneliiPhS_,"ax",@progbits
	.align	128
        .global         _Z17matrixConv_kerneliiPhS_
        .type           _Z17matrixConv_kerneliiPhS_,@function
        .size           _Z17matrixConv_kerneliiPhS_,(.L_x_1 - _Z17matrixConv_kerneliiPhS_)
        .other          _Z17matrixConv_kerneliiPhS_,@"STO_CUDA_ENTRY STV_DEFAULT"
_Z17matrixConv_kerneliiPhS_:
.text._Z17matrixConv_kerneliiPhS_:
[----:B------:R-:W-:Y:S01]  /*0000*/  LDC R1, c[0x0][0x37c] ;  /* 0x0000df00ff017b82 */ /* 0x000fe20000000800 */
[----:B------:R-:W0:Y:S07]  /*0010*/  S2R R3, SR_TID.Y ;  /* 0x0000000000037919 */ /* 0x000e2e0000002200 */
[----:B------:R-:W1:Y:S01]  /*0020*/  LDC R5, c[0x0][0x360] ;  /* 0x0000d800ff057b82 */ /* 0x000e620000000800 */
[----:B------:R-:W2:Y:S01]  /*0030*/  LDCU.64 UR6, c[0x0][0x380] ;  /* 0x00007000ff0677ac */ /* 0x000ea20008000a00 */
[----:B------:R-:W1:Y:S06]  /*0040*/  S2R R0, SR_TID.X ;  /* 0x0000000000007919 */ /* 0x000e6c0000002100 */
[----:B------:R-:W0:Y:S08]  /*0050*/  S2UR UR5, SR_CTAID.Y ;  /* 0x00000000000579c3 */ /* 0x000e300000002600 */
[----:B------:R-:W0:Y:S08]  /*0060*/  LDC R2, c[0x0][0x364] ;  /* 0x0000d900ff027b82 */ /* 0x000e300000000800 */
[----:B------:R-:W1:Y:S01]  /*0070*/  S2UR UR4, SR_CTAID.X ;  /* 0x00000000000479c3 */ /* 0x000e620000002500 */
[----:B0-----:R-:W-:-:S05]  /*0080*/  IMAD R3, R2, UR5, R3 ;  /* 0x0000000502037c24 */ /* 0x001fca000f8e0203 */
[----:B--2---:R-:W-:Y:S01]  /*0090*/  ISETP.GE.AND P0, PT, R3, UR7, PT ;  /* 0x0000000703007c0c */ /* 0x004fe2000bf06270 */
[----:B-1----:R-:W-:-:S05]  /*00a0*/  IMAD R0, R5, UR4, R0 ;  /* 0x0000000405007c24 */ /* 0x002fca000f8e0200 */
[----:B------:R-:W-:-:S13]  /*00b0*/  ISETP.GE.OR P0, PT, R0, UR6, P0 ;  /* 0x0000000600007c0c */ /* 0x000fda0008706670 */
[----:B------:R-:W-:Y:S05]  /*00c0*/  @P0 EXIT ;  /* 0x000000000000094d */ /* 0x000fea0003800000 */
[----:B------:R-:W0:Y:S01]  /*00d0*/  LDCU.64 UR8, c[0x0][0x388] ;  /* 0x00007100ff0877ac */ /* 0x000e220008000a00 */
[----:B------:R-:W-:Y:S01]  /*00e0*/  IMAD R0, R3, UR6, R0 ;  /* 0x0000000603007c24 */ /* 0x000fe2000f8e0200 */
[----:B------:R-:W1:Y:S03]  /*00f0*/  LDCU.64 UR4, c[0x0][0x358] ;  /* 0x00006b00ff0477ac */ /* 0x000e660008000a00 */
[----:B------:R-:W-:-:S05]  /*0100*/  IMAD R3, R0, 0x3, RZ ;  /* 0x0000000300037824 */ /* 0x000fca00078e02ff */
[----:B0-----:R-:W-:-:S04]  /*0110*/  IADD3 R2, P0, PT, R3, UR8, RZ ;  /* 0x0000000803027c10 */ /* 0x001fc8000ff1e0ff */
[----:B------:R-:W-:Y:S01]  /*0120*/  LEA.HI.X.SX32 R3, R3, UR9, 0x1, P0 ;  /* 0x0000000903037c11 */ /* 0x000fe200080f0eff */
[----:B------:R-:W0:Y:S04]  /*0130*/  LDCU.64 UR8, c[0x0][0x390] ;  /* 0x00007200ff0877ac */ /* 0x000e280008000a00 */
[----:B-1----:R-:W2:Y:S04]  /*0140*/  LDG.E.U8 R5, desc[UR4][R2.64+0x1] ;  /* 0x0000010402057981 */ /* 0x002ea8000c1e1100 */
[----:B------:R-:W3:Y:S04]  /*0150*/  LDG.E.U8 R4, desc[UR4][R2.64] ;  /* 0x0000000402047981 */ /* 0x000ee8000c1e1100 */
[----:B------:R-:W4:Y:S01]  /*0160*/  LDG.E.U8 R6, desc[UR4][R2.64+0x2] ;  /* 0x0000020402067981 */ /* 0x000f22000c1e1100 */
[----:B--2---:R-:W-:-:S02]  /*0170*/  I2FP.F32.U32 R5, R5 ;  /* 0x0000000500057245 */ /* 0x004fc40000201000 */
[----:B---3--:R-:W-:-:S03]  /*0180*/  I2FP.F32.U32 R4, R4 ;  /* 0x0000000400047245 */ /* 0x008fc60000201000 */
[----:B------:R-:W-:Y:S01]  /*0190*/  FMUL R5, R5, 0.72000002861022949219 ;  /* 0x3f3851ec05057820 */ /* 0x000fe20000400000 */
[----:B----4-:R-:W-:-:S03]  /*01a0*/  I2FP.F32.U32 R7, R6 ;  /* 0x0000000600077245 */ /* 0x010fc60000201000 */
[----:B------:R-:W-:-:S04]  /*01b0*/  FFMA R4, R4, 0.20999999344348907471, R5 ;  /* 0x3e570a3d04047823 */ /* 0x000fc80000000005 */
[----:B------:R-:W-:Y:S01]  /*01c0*/  FFMA R7, R7, 0.070000000298023223877, R4 ;  /* 0x3d8f5c2907077823 */ /* 0x000fe20000000004 */
[----:B0-----:R-:W-:-:S04]  /*01d0*/  IADD3 R4, P0, PT, R0, UR8, RZ ;  /* 0x0000000800047c10 */ /* 0x001fc8000ff1e0ff */
[----:B------:R-:W-:Y:S01]  /*01e0*/  LEA.HI.X.SX32 R5, R0, UR9, 0x1, P0 ;  /* 0x0000000900057c11 */ /* 0x000fe200080f0eff */
[----:B------:R-:W0:Y:S04]  /*01f0*/  F2I.U32.TRUNC.NTZ R7, R7 ;  /* 0x0000000700077305 */ /* 0x000e28000020f000 */
[----:B0-----:R-:W-:Y:S01]  /*0200*/  STG.E.U8 desc[UR4][R4.64], R7 ;  /* 0x0000000704007986 */ /* 0x001fe2000c101104 */
[----:B------:R-:W-:Y:S05]  /*0210*/  EXIT ;  /* 0x000000000000794d */ /* 0x000fea0003800000 */
.L_x_0:
[----:B------:R-:W-:-:S00]  /*0220*/  BRA `(.L_x_0) ;  /* 0xfffffffc00fc7947 */ /* 0x000fc0000383ffff */
[----:B------:R-:W-:-:S00]  /*0230*/  NOP ;  /* 0x0000000000007918 */ /* 0x000fc00000000000 */
        /* <DEDUP_REMOVED lines=12> */
.L_x_1:


//--------------------- .nv.shared.reserved.0     --------------------------
	.section	.nv.shared.reserved.0,"aw",@nobits
	.weak		__nv_reservedSMEM_offset_0_alias
	.size		__nv_reservedSMEM_offset_0_alias, 0, 64
	.other		__nv_reservedSMEM_offset_0_alias,@"STO_CUDA_RESERVED_SHARED STV_DEFAULT"
__nv_reservedSMEM_offset_0_alias:
	.zero		0
	.zero		64


//--------------------- .nv.constant0._Z17matrixConv_kerneliiPhS_ --------------------------
	.section	.nv.constant0._Z17matrixConv_kerneliiPhS_,"a",@progbits
	.sectionflags	@""
	.align	4
.nv.constant0._Z17matrixConv_kerneliiPhS_:
	.zero		920


//--------------------- SYMBOLS --------------------------

	.type		.nv.reservedSmem.offset0,@object
	.size		.nv.reservedSmem.offset0,0x4
